	.headerflags	@"EF_CUDA_TEXMODE_UNIFIED EF_CUDA_64BIT_ADDRESS EF_CUDA_ACCELERATORS EF_CUDA_SM90 EF_CUDA_VIRTUAL_SM(EF_CUDA_SM90)"
	.elftype	@"ET_EXEC"


//--------------------- .nv.info                  --------------------------
	.section	.nv.info,"",@"SHT_CUDA_INFO"
	.align	4


	//----- nvinfo : EIATTR_REGCOUNT
	.align		4
        /*0000*/ 	.byte	0x04, 0x2f
        /*0002*/ 	.short	(.L_3 - .L_2)
	.align		4
.L_2:
        /*0004*/ 	.word	index@(triton_poi_fused__native_batch_norm_legit_no_training_relu_6)
        /*0008*/ 	.word	0x00000020


	//----- nvinfo : EIATTR_MIN_STACK_SIZE
	.align		4
.L_3:
        /*000c*/ 	.byte	0x04, 0x12
        /*000e*/ 	.short	(.L_5 - .L_4)
	.align		4
.L_4:
        /*0010*/ 	.word	index@(triton_poi_fused__native_batch_norm_legit_no_training_relu_6)
        /*0014*/ 	.word	0x00000000


	//----- nvinfo : EIATTR_FRAME_SIZE
	.align		4
.L_5:
        /*0018*/ 	.byte	0x04, 0x11
        /*001a*/ 	.short	(.L_7 - .L_6)
	.align		4
.L_6:
        /*001c*/ 	.word	index@(triton_poi_fused__native_batch_norm_legit_no_training_relu_6)
        /*0020*/ 	.word	0x00000000


	//----- nvinfo : EIATTR_MIN_STACK_SIZE
	.align		4
.L_7:
        /*0024*/ 	.byte	0x04, 0x12
        /*0026*/ 	.short	(.L_9 - .L_8)
	.align		4
.L_8:
        /*0028*/ 	.word	index@(triton_poi_fused__native_batch_norm_legit_no_training_relu_6)
        /*002c*/ 	.word	0x00000000
.L_9:


//--------------------- .nv.info.triton_poi_fused__native_batch_norm_legit_no_training_relu_6 --------------------------
	.section	.nv.info.triton_poi_fused__native_batch_norm_legit_no_training_relu_6,"",@"SHT_CUDA_INFO"
	.sectionflags	@""
	.align	4


	//----- nvinfo : EIATTR_CUDA_API_VERSION
	.align		4
        /*0000*/ 	.byte	0x04, 0x37
        /*0002*/ 	.short	(.L_11 - .L_10)
.L_10:
        /*0004*/ 	.word	0x0000007c


	//----- nvinfo : EIATTR_KPARAM_INFO
	.align		4
.L_11:
        /*0008*/ 	.byte	0x04, 0x17
        /*000a*/ 	.short	(.L_13 - .L_12)
.L_12:
        /*000c*/ 	.word	0x00000000
        /*0010*/ 	.short	0x0006
        /*0012*/ 	.short	0x0030
        /*0014*/ 	.byte	0x00, 0xf0, 0x11, 0x00


	//----- nvinfo : EIATTR_KPARAM_INFO
	.align		4
.L_13:
        /*0018*/ 	.byte	0x04, 0x17
        /*001a*/ 	.short	(.L_15 - .L_14)
.L_14:
        /*001c*/ 	.word	0x00000000
        /*0020*/ 	.short	0x0005
        /*0022*/ 	.short	0x0028
        /*0024*/ 	.byte	0x00, 0xf4, 0x21, 0x00


	//----- nvinfo : EIATTR_KPARAM_INFO
	.align		4
.L_15:
        /*0028*/ 	.byte	0x04, 0x17
        /*002a*/ 	.short	(.L_17 - .L_16)
.L_16:
        /*002c*/ 	.word	0x00000000
        /*0030*/ 	.short	0x0004
        /*0032*/ 	.short	0x0020
        /*0034*/ 	.byte	0x00, 0xf4, 0x21, 0x00


	//----- nvinfo : EIATTR_KPARAM_INFO
	.align		4
.L_17:
        /*0038*/ 	.byte	0x04, 0x17
        /*003a*/ 	.short	(.L_19 - .L_18)
.L_18:
        /*003c*/ 	.word	0x00000000
        /*0040*/ 	.short	0x0003
        /*0042*/ 	.short	0x0018
        /*0044*/ 	.byte	0x00, 0xf4, 0x21, 0x00


	//----- nvinfo : EIATTR_KPARAM_INFO
	.align		4
.L_19:
        /*0048*/ 	.byte	0x04, 0x17
        /*004a*/ 	.short	(.L_21 - .L_20)
.L_20:
        /*004c*/ 	.word	0x00000000
        /*0050*/ 	.short	0x0002
        /*0052*/ 	.short	0x0010
        /*0054*/ 	.byte	0x00, 0xf4, 0x21, 0x00


	//----- nvinfo : EIATTR_KPARAM_INFO
	.align		4
.L_21:
        /*0058*/ 	.byte	0x04, 0x17
        /*005a*/ 	.short	(.L_23 - .L_22)
.L_22:
        /*005c*/ 	.word	0x00000000
        /*0060*/ 	.short	0x0001
        /*0062*/ 	.short	0x0008
        /*0064*/ 	.byte	0x00, 0xf4, 0x21, 0x00


	//----- nvinfo : EIATTR_KPARAM_INFO
	.align		4
.L_23:
        /*0068*/ 	.byte	0x04, 0x17
        /*006a*/ 	.short	(.L_25 - .L_24)
.L_24:
        /*006c*/ 	.word	0x00000000
        /*0070*/ 	.short	0x0000
        /*0072*/ 	.short	0x0000
        /*0074*/ 	.byte	0x00, 0xf4, 0x21, 0x00


	//----- nvinfo : EIATTR_SPARSE_MMA_MASK
	.align		4
.L_25:
        /*0078*/ 	.byte	0x03, 0x50
        /*007a*/ 	.short	0x0000


	//----- nvinfo : EIATTR_MAXREG_COUNT
	.align		4
        /*007c*/ 	.byte	0x03, 0x1b
        /*007e*/ 	.short	0x00ff


	//----- nvinfo : EIATTR_EXIT_INSTR_OFFSETS
	.align		4
        /*0080*/ 	.byte	0x04, 0x1c
        /*0082*/ 	.short	(.L_27 - .L_26)


	//   ....[0]....
.L_26:
        /*0084*/ 	.word	0x00000710


	//----- nvinfo : EIATTR_REQNTID
	.align		4
.L_27:
        /*0088*/ 	.byte	0x04, 0x10
        /*008a*/ 	.short	(.L_29 - .L_28)
.L_28:
        /*008c*/ 	.word	0x00000080
        /*0090*/ 	.word	0x00000001
        /*0094*/ 	.word	0x00000001


	//----- nvinfo : EIATTR_CBANK_PARAM_SIZE
	.align		4
.L_29:
        /*0098*/ 	.byte	0x03, 0x19
        /*009a*/ 	.short	0x0034


	//----- nvinfo : EIATTR_PARAM_CBANK
	.align		4
        /*009c*/ 	.byte	0x04, 0x0a
        /*009e*/ 	.short	(.L_31 - .L_30)
	.align		4
.L_30:
        /*00a0*/ 	.word	index@(.nv.constant0.triton_poi_fused__native_batch_norm_legit_no_training_relu_6)
        /*00a4*/ 	.short	0x0210
        /*00a6*/ 	.short	0x0034


	//----- nvinfo : EIATTR_SW_WAR
	.align		4
.L_31:
        /*00a8*/ 	.byte	0x04, 0x36
        /*00aa*/ 	.short	(.L_33 - .L_32)
.L_32:
        /*00ac*/ 	.word	0x00000008
.L_33:


//--------------------- .nv.callgraph             --------------------------
	.section	.nv.callgraph,"",@"SHT_CUDA_CALLGRAPH"
	.align	4
	.sectionentsize	8
	.align		4
        /*0000*/ 	.word	0x00000000
	.align		4
        /*0004*/ 	.word	0xffffffff
	.align		4
        /*0008*/ 	.word	0x00000000
	.align		4
        /*000c*/ 	.word	0xfffffffe
	.align		4
        /*0010*/ 	.word	0x00000000
	.align		4
        /*0014*/ 	.word	0xfffffffd
	.align		4
        /*0018*/ 	.word	0x00000000
	.align		4
        /*001c*/ 	.word	0xfffffffc


//--------------------- .nv.constant4             --------------------------
	.section	.nv.constant4,"a",@progbits
	.align	8
	.align		8
.nv.constant4:
        /*0000*/ 	.dword	_$_str
	.align		8
        /*0008*/ 	.dword	_$_str_$_2


//--------------------- .text.triton_poi_fused__native_batch_norm_legit_no_training_relu_6 --------------------------
	.section	.text.triton_poi_fused__native_batch_norm_legit_no_training_relu_6,"ax",@progbits
	.align	128
        .global         triton_poi_fused__native_batch_norm_legit_no_training_relu_6
        .type           triton_poi_fused__native_batch_norm_legit_no_training_relu_6,@function
        .size           triton_poi_fused__native_batch_norm_legit_no_training_relu_6,(.L_x_1 - triton_poi_fused__native_batch_norm_legit_no_training_relu_6)
        .other          triton_poi_fused__native_batch_norm_legit_no_training_relu_6,@"STO_CUDA_ENTRY STV_DEFAULT"
triton_poi_fused__native_batch_norm_legit_no_training_relu_6:
.text.triton_poi_fused__native_batch_norm_legit_no_training_relu_6:
[----:B------:R-:W-:Y:S01]  /*0000*/  LDC R1, c[0x0][0x28] ;  /* 0x00000a00ff017b82 */ /* 0x000fe20000000800 */
[----:B------:R-:W1:Y:S07]  /*0010*/  S2R R0, SR_TID.X ;  /* 0x0000000000007919 */ /* 0x000e6e0000002100 */
[----:B------:R-:W2:Y:S01]  /*0020*/  LDC.64 R4, c[0x0][0x220] ;  /* 0x00008800ff047b82 */ /* 0x000ea20000000a00 */
[----:B------:R-:W-:Y:S01]  /*0030*/  ULDC.64 UR4, c[0x0][0x208] ;  /* 0x0000820000047ab9 */ /* 0x000fe20000000a00 */
[----:B------:R-:W3:Y:S06]  /*0040*/  S2R R7, SR_CTAID.X ;  /* 0x0000000000077919 */ /* 0x000eec0000002500 */
[----:B------:R-:W4:Y:S08]  /*0050*/  LDC.64 R12, c[0x0][0x218] ;  /* 0x00008600ff0c7b82 */ /* 0x000f300000000a00 */
[----:B------:R-:W5:Y:S08]  /*0060*/  LDC.64 R22, c[0x0][0x210] ;  /* 0x00008400ff167b82 */ /* 0x000f700000000a00 */
[----:B------:R-:W5:Y:S01]  /*0070*/  LDC.64 R20, c[0x0][0x228] ;  /* 0x00008a00ff147b82 */ /* 0x000f620000000a00 */
[----:B-1----:R-:W-:-:S07]  /*0080*/  SHF.L.U32 R0, R0, 0x2, RZ ;  /* 0x0000000200007819 */ /* 0x002fce00000006ff */
[----:B------:R-:W1:Y:S01]  /*0090*/  LDC.64 R24, c[0x0][0x230] ;  /* 0x00008c00ff187b82 */ /* 0x000e620000000a00 */
[----:B---3--:R-:W-:Y:S02]  /*00a0*/  SHF.R.S32.HI R3, RZ, 0x15, R7 ;  /* 0x00000015ff037819 */ /* 0x008fe40000011407 */
[----:B------:R-:W-:Y:S02]  /*00b0*/  LOP3.LUT R0, R0, 0x1fc, RZ, 0xc0, !PT ;  /* 0x000001fc00007812 */ /* 0x000fe400078ec0ff */
[----:B------:R-:W-:Y:S02]  /*00c0*/  SGXT R3, R3, 0x1 ;  /* 0x000000010303781a */ /* 0x000fe40000000200 */
[----:B------:R-:W-:-:S04]  /*00d0*/  LEA R0, R7, R0, 0xa ;  /* 0x0000000007007211 */ /* 0x000fc800078e50ff */
[----:B------:R-:W-:-:S04]  /*00e0*/  LEA.HI R3, R3, R0, RZ, 0x8 ;  /* 0x0000000003037211 */ /* 0x000fc800078f40ff */
[----:B------:R-:W-:-:S04]  /*00f0*/  LOP3.LUT R3, R3, 0xffffff00, RZ, 0xc0, !PT ;  /* 0xffffff0003037812 */ /* 0x000fc800078ec0ff */
[----:B------:R-:W-:-:S05]  /*0100*/  IADD3 R3, R0, -R3, RZ ;  /* 0x8000000300037210 */ /* 0x000fca0007ffe0ff */
[----:B--2---:R-:W-:-:S06]  /*0110*/  IMAD.WIDE R4, R3, 0x4, R4 ;  /* 0x0000000403047825 */ /* 0x004fcc00078e0204 */
[----:B------:R-:W2:Y:S01]  /*0120*/  LDG.E.EL.128 R4, desc[UR4][R4.64] ;  /* 0x0000000404047981 */ /* 0x000ea2000c2e1d00 */
[----:B----4-:R-:W-:-:S04]  /*0130*/  IMAD.WIDE R12, R3, 0x4, R12 ;  /* 0x00000004030c7825 */ /* 0x010fc800078e020c */
[----:B-----5:R-:W-:Y:S02]  /*0140*/  IMAD.WIDE R22, R0, 0x4, R22 ;  /* 0x0000000400167825 */ /* 0x020fe400078e0216 */
[----:B------:R-:W3:Y:S02]  /*0150*/  LDG.E.EL.128 R12, desc[UR4][R12.64] ;  /* 0x000000040c0c7981 */ /* 0x000ee4000c2e1d00 */
[C---:B0-----:R-:W-:Y:S02]  /*0160*/  IMAD.WIDE R20, R3.reuse, 0x4, R20 ;  /* 0x0000000403147825 */ /* 0x041fe400078e0214 */
[----:B------:R-:W3:Y:S02]  /*0170*/  LDG.E.128 R16, desc[UR4][R22.64+0x800] ;  /* 0x0008000416107981 */ /* 0x000ee4000c1e1d00 */
[----:B-1----:R-:W-:-:S04]  /*0180*/  IMAD.WIDE R24, R3, 0x4, R24 ;  /* 0x0000000403187825 */ /* 0x002fc800078e0218 */
[----:B--2---:R-:W-:Y:S01]  /*0190*/  FADD R6, R6, 0.0010000000474974513054 ;  /* 0x3a83126f06067421 */ /* 0x004fe20000000000 */
[----:B------:R-:W-:Y:S01]  /*01a0*/  FADD R2, R4, 0.0010000000474974513054 ;  /* 0x3a83126f04027421 */ /* 0x000fe20000000000 */
[----:B------:R-:W-:-:S03]  /*01b0*/  FADD R8, R5, 0.0010000000474974513054 ;  /* 0x3a83126f05087421 */ /* 0x000fc60000000000 */
[----:B------:R-:W0:Y:S08]  /*01c0*/  MUFU.SQRT R26, R2 ;  /* 0x00000002001a7308 */ /* 0x000e300000002000 */
[----:B------:R-:W1:Y:S01]  /*01d0*/  MUFU.SQRT R6, R6 ;  /* 0x0000000600067308 */ /* 0x000e620000002000 */
[----:B0-----:R-:W-:-:S07]  /*01e0*/  FSETP.GT.AND P0, PT, R26, 8.50705917302346158658e+37, PT ;  /* 0x7e8000001a00780b */ /* 0x001fce0003f04000 */
[----:B------:R0:W2:Y:S01]  /*01f0*/  MUFU.SQRT R27, R8 ;  /* 0x00000008001b7308 */ /* 0x0000a20000002000 */
[----:B------:R-:W-:Y:S02]  /*0200*/  FSETP.GEU.AND P3, PT, R26, 1.175494350822287508e-38, PT ;  /* 0x008000001a00780b */ /* 0x000fe40003f6e000 */
[C---:B-1----:R-:W-:Y:S02]  /*0210*/  FSETP.GT.AND P2, PT, R6.reuse, 8.50705917302346158658e+37, PT ;  /* 0x7e8000000600780b */ /* 0x042fe40003f44000 */
[----:B------:R-:W-:Y:S01]  /*0220*/  FSETP.GEU.AND P5, PT, R6, 1.175494350822287508e-38, PT ;  /* 0x008000000600780b */ /* 0x000fe20003fae000 */
[----:B------:R-:W-:Y:S01]  /*0230*/  HFMA2.MMA R2, -RZ, RZ, 1.625, 0 ;  /* 0x3e800000ff027435 */ /* 0x000fe200000001ff */
[----:B0-----:R-:W4:Y:S01]  /*0240*/  LDG.E.128 R8, desc[UR4][R22.64] ;  /* 0x0000000416087981 */ /* 0x001f22000c1e1d00 */
[----:B------:R-:W-:Y:S01]  /*0250*/  @P0 FMUL R26, R26, 0.25 ;  /* 0x3e8000001a1a0820 */ /* 0x000fe20000400000 */
[----:B--2---:R-:W-:-:S05]  /*0260*/  FSETP.GT.AND P1, PT, R27, 8.50705917302346158658e+37, PT ;  /* 0x7e8000001b00780b */ /* 0x004fca0003f24000 */
[----:B------:R-:W-:Y:S01]  /*0270*/  @!P3 FMUL R26, R26, 16777216 ;  /* 0x4b8000001a1ab820 */ /* 0x000fe20000400000 */
[C---:B------:R-:W-:Y:S01]  /*0280*/  FSETP.GEU.AND P4, PT, R27.reuse, 1.175494350822287508e-38, PT ;  /* 0x008000001b00780b */ /* 0x040fe20003f8e000 */
[----:B------:R-:W-:Y:S02]  /*0290*/  @P2 FMUL R6, R6, 0.25 ;  /* 0x3e80000006062820 */ /* 0x000fe40000400000 */
[----:B------:R0:W1:Y:S01]  /*02a0*/  MUFU.RCP R5, R26 ;  /* 0x0000001a00057308 */ /* 0x0000620000001000 */
[----:B------:R-:W2:Y:S01]  /*02b0*/  LDG.E.EL.128 R20, desc[UR4][R20.64] ;  /* 0x0000000414147981 */ /* 0x000ea2000c2e1d00 */
[----:B------:R-:W-:Y:S02]  /*02c0*/  @!P5 FMUL R6, R6, 16777216 ;  /* 0x4b8000000606d820 */ /* 0x000fe40000400000 */
[----:B------:R-:W-:-:S04]  /*02d0*/  @P1 FMUL R27, R27, 0.25 ;  /* 0x3e8000001b1b1820 */ /* 0x000fc80000400000 */
[----:B------:R-:W5:Y:S02]  /*02e0*/  MUFU.RCP R6, R6 ;  /* 0x0000000600067308 */ /* 0x000f640000001000 */
[----:B------:R-:W-:Y:S01]  /*02f0*/  @!P4 FMUL R27, R27, 16777216 ;  /* 0x4b8000001b1bc820 */ /* 0x000fe20000400000 */
[----:B0-----:R-:W-:-:S05]  /*0300*/  FSEL R26, R2, 1, P0 ;  /* 0x3f800000021a7808 */ /* 0x001fca0000000000 */
[----:B------:R0:W-:Y:S01]  /*0310*/  MUFU.RCP R4, R27 ;  /* 0x0000001b00047308 */ /* 0x0001e20000001000 */
[----:B------:R-:W-:Y:S01]  /*0320*/  @!P3 FMUL R26, R26, 16777216 ;  /* 0x4b8000001a1ab820 */ /* 0x000fe20000400000 */
[----:B0-----:R-:W-:-:S03]  /*0330*/  FSEL R27, R2, 1, P2 ;  /* 0x3f800000021b7808 */ /* 0x001fc60001000000 */
[----:B-1----:R-:W-:Y:S02]  /*0340*/  FMUL R3, R5, R26 ;  /* 0x0000001a05037220 */ /* 0x002fe40000400000 */
[----:B------:R-:W-:-:S04]  /*0350*/  @!P5 FMUL R27, R27, 16777216 ;  /* 0x4b8000001b1bd820 */ /* 0x000fc80000400000 */
[----:B-----5:R-:W-:Y:S02]  /*0360*/  FMUL R5, R6, R27 ;  /* 0x0000001b06057220 */ /* 0x020fe40000400000 */
[----:B------:R-:W2:Y:S01]  /*0370*/  LDG.E.EL.128 R24, desc[UR4][R24.64] ;  /* 0x0000000418187981 */ /* 0x000ea2000c2e1d00 */
[----:B------:R-:W-:-:S04]  /*0380*/  FADD R7, R7, 0.0010000000474974513054 ;  /* 0x3a83126f07077421 */ /* 0x000fc80000000000 */
[----:B------:R0:W1:Y:S01]  /*0390*/  MUFU.SQRT R28, R7 ;  /* 0x00000007001c7308 */ /* 0x0000620000002000 */
[----:B------:R-:W-:Y:S01]  /*03a0*/  FSEL R29, R2, 1, P1 ;  /* 0x3f800000021d7808 */ /* 0x000fe20000800000 */
[----:B0-----:R-:W0:Y:S01]  /*03b0*/  LDC.64 R6, c[0x0][0x238] ;  /* 0x00008e00ff067b82 */ /* 0x001e220000000a00 */
[C---:B-1----:R-:W-:Y:S02]  /*03c0*/  FSETP.GT.AND P0, PT, R28.reuse, 8.50705917302346158658e+37, PT ;  /* 0x7e8000001c00780b */ /* 0x042fe40003f04000 */
[----:B------:R-:W-:-:S11]  /*03d0*/  FSETP.GEU.AND P1, PT, R28, 1.175494350822287508e-38, PT ;  /* 0x008000001c00780b */ /* 0x000fd60003f2e000 */
[----:B------:R-:W-:-:S04]  /*03e0*/  @P0 FMUL R28, R28, 0.25 ;  /* 0x3e8000001c1c0820 */ /* 0x000fc80000400000 */
[----:B------:R-:W-:Y:S01]  /*03f0*/  @!P1 FMUL R28, R28, 16777216 ;  /* 0x4b8000001c1c9820 */ /* 0x000fe20000400000 */
[----:B------:R-:W-:-:S05]  /*0400*/  @!P4 FMUL R29, R29, 16777216 ;  /* 0x4b8000001d1dc820 */ /* 0x000fca0000400000 */
[----:B------:R-:W1:Y:S01]  /*0410*/  MUFU.RCP R28, R28 ;  /* 0x0000001c001c7308 */ /* 0x000e620000001000 */
[----:B------:R-:W-:Y:S01]  /*0420*/  FMUL R4, R4, R29 ;  /* 0x0000001d04047220 */ /* 0x000fe20000400000 */
[----:B------:R-:W-:-:S05]  /*0430*/  FSEL R29, R2, 1, P0 ;  /* 0x3f800000021d7808 */ /* 0x000fca0000000000 */
[----:B------:R-:W-:Y:S01]  /*0440*/  @!P1 FMUL R29, R29, 16777216 ;  /* 0x4b8000001d1d9820 */ /* 0x000fe20000400000 */
[----:B---3--:R-:W-:Y:S01]  /*0450*/  FADD R19, R19, -R15 ;  /* 0x8000000f13137221 */ /* 0x008fe20000000000 */
[----:B------:R-:W-:Y:S01]  /*0460*/  FADD R16, R16, -R12 ;  /* 0x8000000c10107221 */ /* 0x000fe20000000000 */
[----:B------:R-:W-:Y:S01]  /*0470*/  FADD R18, R18, -R14 ;  /* 0x8000000e12127221 */ /* 0x000fe20000000000 */
[----:B-1----:R-:W-:Y:S01]  /*0480*/  FMUL R2, R28, R29 ;  /* 0x0000001d1c027220 */ /* 0x002fe20000400000 */
[----:B------:R-:W-:Y:S01]  /*0490*/  FADD R17, R17, -R13 ;  /* 0x8000000d11117221 */ /* 0x000fe20000000000 */
[----:B----4-:R-:W-:Y:S01]  /*04a0*/  FADD R11, R11, -R15 ;  /* 0x8000000f0b0b7221 */ /* 0x010fe20000000000 */
[----:B------:R-:W-:Y:S01]  /*04b0*/  FADD R8, R8, -R12 ;  /* 0x8000000c08087221 */ /* 0x000fe20000000000 */
[----:B------:R-:W-:Y:S02]  /*04c0*/  FADD R12, R10, -R14 ;  /* 0x8000000e0a0c7221 */ /* 0x000fe40000000000 */
[C---:B------:R-:W-:Y:S01]  /*04d0*/  FMUL R10, R2.reuse, R11 ;  /* 0x0000000b020a7220 */ /* 0x040fe20000400000 */
[----:B------:R-:W-:Y:S01]  /*04e0*/  FMUL R2, R2, R19 ;  /* 0x0000001302027220 */ /* 0x000fe20000400000 */
[----:B------:R-:W-:Y:S01]  /*04f0*/  FADD R9, R9, -R13 ;  /* 0x8000000d09097221 */ /* 0x000fe20000000000 */
[C---:B------:R-:W-:Y:S01]  /*0500*/  FMUL R11, R5.reuse, R12 ;  /* 0x0000000c050b7220 */ /* 0x040fe20000400000 */
[----:B------:R-:W-:Y:S01]  /*0510*/  FMUL R5, R5, R18 ;  /* 0x0000001205057220 */ /* 0x000fe20000400000 */
[C---:B------:R-:W-:Y:S01]  /*0520*/  FMUL R15, R3.reuse, R8 ;  /* 0x00000008030f7220 */ /* 0x040fe20000400000 */
[C---:B------:R-:W-:Y:S01]  /*0530*/  FMUL R8, R4.reuse, R17 ;  /* 0x0000001104087220 */ /* 0x040fe20000400000 */
[----:B------:R-:W-:Y:S01]  /*0540*/  FMUL R13, R3, R16 ;  /* 0x00000010030d7220 */ /* 0x000fe20000400000 */
[----:B------:R-:W-:Y:S01]  /*0550*/  FMUL R12, R4, R9 ;  /* 0x00000009040c7220 */ /* 0x000fe20000400000 */
[----:B--2---:R-:W-:Y:S01]  /*0560*/  FFMA R2, R23, R2, R27 ;  /* 0x0000000217027223 */ /* 0x004fe2000000001b */
[----:B------:R-:W-:Y:S01]  /*0570*/  FFMA R5, R22, R5, R26 ;  /* 0x0000000516057223 */ /* 0x000fe2000000001a */
[----:B------:R-:W-:Y:S01]  /*0580*/  FFMA R8, R21, R8, R25 ;  /* 0x0000000815087223 */ /* 0x000fe20000000019 */
[----:B------:R-:W-:Y:S01]  /*0590*/  FFMA R10, R23, R10, R27 ;  /* 0x0000000a170a7223 */ /* 0x000fe2000000001b */
[C-C-:B------:R-:W-:Y:S01]  /*05a0*/  FFMA R3, R20.reuse, R15, R24.reuse ;  /* 0x0000000f14037223 */ /* 0x140fe20000000018 */
[----:B------:R-:W-:Y:S01]  /*05b0*/  FFMA R4, R20, R13, R24 ;  /* 0x0000000d14047223 */ /* 0x000fe20000000018 */
[----:B------:R-:W-:Y:S01]  /*05c0*/  FFMA R9, R21, R12, R25 ;  /* 0x0000000c15097223 */ /* 0x000fe20000000019 */
[----:B------:R-:W-:Y:S01]  /*05d0*/  FFMA R22, R22, R11, R26 ;  /* 0x0000000b16167223 */ /* 0x000fe2000000001a */
[----:B------:R-:W-:Y:S01]  /*05e0*/  FSETP.GEU.AND P6, PT, R2, RZ, PT ;  /* 0x000000ff0200720b */ /* 0x000fe20003fce000 */
[----:B0-----:R-:W-:Y:S01]  /*05f0*/  IMAD.WIDE R12, R0, 0x4, R6 ;  /* 0x00000004000c7825 */ /* 0x001fe200078e0206 */
[----:B------:R-:W-:-:S02]  /*0600*/  FSETP.GEU.AND P5, PT, R5, RZ, PT ;  /* 0x000000ff0500720b */ /* 0x000fc40003fae000 */
[----:B------:R-:W-:Y:S02]  /*0610*/  FSETP.GEU.AND P4, PT, R8, RZ, PT ;  /* 0x000000ff0800720b */ /* 0x000fe40003f8e000 */
[----:B------:R-:W-:Y:S02]  /*0620*/  FSETP.GEU.AND P3, PT, R10, RZ, PT ;  /* 0x000000ff0a00720b */ /* 0x000fe40003f6e000 */
[----:B------:R-:W-:Y:S02]  /*0630*/  SEL R7, R2, RZ, P6 ;  /* 0x000000ff02077207 */ /* 0x000fe40003000000 */
[----:B------:R-:W-:Y:S02]  /*0640*/  FSETP.GEU.AND P0, PT, R4, RZ, PT ;  /* 0x000000ff0400720b */ /* 0x000fe40003f0e000 */
[----:B------:R-:W-:Y:S02]  /*0650*/  FSETP.GEU.AND P2, PT, R22, RZ, PT ;  /* 0x000000ff1600720b */ /* 0x000fe40003f4e000 */
[----:B------:R-:W-:-:S02]  /*0660*/  FSETP.GEU.AND P1, PT, R9, RZ, PT ;  /* 0x000000ff0900720b */ /* 0x000fc40003f2e000 */
[----:B------:R-:W-:Y:S02]  /*0670*/  FSETP.GEU.AND P6, PT, R3, RZ, PT ;  /* 0x000000ff0300720b */ /* 0x000fe40003fce000 */
[----:B------:R-:W-:Y:S02]  /*0680*/  SEL R6, R5, RZ, P5 ;  /* 0x000000ff05067207 */ /* 0x000fe40002800000 */
[----:B------:R-:W-:Y:S02]  /*0690*/  SEL R5, R8, RZ, P4 ;  /* 0x000000ff08057207 */ /* 0x000fe40002000000 */
[----:B------:R-:W-:Y:S02]  /*06a0*/  SEL R11, R10, RZ, P3 ;  /* 0x000000ff0a0b7207 */ /* 0x000fe40001800000 */
[----:B------:R-:W-:Y:S02]  /*06b0*/  SEL R10, R22, RZ, P2 ;  /* 0x000000ff160a7207 */ /* 0x000fe40001000000 */
[----:B------:R-:W-:-:S02]  /*06c0*/  SEL R9, R9, RZ, P1 ;  /* 0x000000ff09097207 */ /* 0x000fc40000800000 */
[----:B------:R-:W-:Y:S02]  /*06d0*/  SEL R8, R3, RZ, P6 ;  /* 0x000000ff03087207 */ /* 0x000fe40003000000 */
[----:B------:R-:W-:-:S03]  /*06e0*/  SEL R4, R4, RZ, P0 ;  /* 0x000000ff04047207 */ /* 0x000fc60000000000 */
[----:B------:R-:W-:Y:S04]  /*06f0*/  STG.E.128 desc[UR4][R12.64], R8 ;  /* 0x000000080c007986 */ /* 0x000fe8000c101d04 */
[----:B------:R-:W-:Y:S01]  /*0700*/  STG.E.128 desc[UR4][R12.64+0x800], R4 ;  /* 0x000800040c007986 */ /* 0x000fe2000c101d04 */
[----:B------:R-:W-:Y:S05]  /*0710*/  EXIT ;  /* 0x000000000000794d */ /* 0x000fea0003800000 */
.L_x_0:
[----:B------:R-:W-:-:S00]  /*0720*/  BRA `(.L_x_0) ;  /* 0xfffffffc00fc7947 */ /* 0x000fc0000383ffff */
[----:B------:R-:W-:-:S00]  /*0730*/  NOP ;  /* 0x0000000000007918 */ /* 0x000fc00000000000 */
        /* <DEDUP_REMOVED lines=12> */
.L_x_1:


//--------------------- .nv.global.init           --------------------------
	.section	.nv.global.init,"aw",@progbits
.nv.global.init:
	.type		_$_str,@object
	.size		_$_str,(_$_str_$_2 - _$_str)
_$_str:
        /*0000*/ 	.byte	0x5f, 0x5f, 0x43, 0x55, 0x44, 0x41, 0x5f, 0x46, 0x54, 0x5a, 0x00
	.type		_$_str_$_2,@object
	.size		_$_str_$_2,(.L_1 - _$_str_$_2)
_$_str_$_2:
        /*000b*/ 	.byte	0x5f, 0x5f, 0x43, 0x55, 0x44, 0x41, 0x5f, 0x50, 0x52, 0x45, 0x43, 0x5f, 0x53, 0x51, 0x52, 0x54
        /*001b*/ 	.byte	0x00
.L_1:


//--------------------- .nv.constant0.triton_poi_fused__native_batch_norm_legit_no_training_relu_6 --------------------------
	.section	.nv.constant0.triton_poi_fused__native_batch_norm_legit_no_training_relu_6,"a",@progbits
	.sectionflags	@""
	.align	4
.nv.constant0.triton_poi_fused__native_batch_norm_legit_no_training_relu_6:
	.zero		580
